//
// Generated by NVIDIA NVVM Compiler
//
// Compiler Build ID: CL-36424714
// Cuda compilation tools, release 13.0, V13.0.88
// Based on NVVM 20.0.0
//

.version 9.0
.target sm_100
.address_size 64

	// .globl	_Z13imageGradientPKhPdS1_ii

.visible .entry _Z13imageGradientPKhPdS1_ii(
	.param .u64 .ptr .align 1 _Z13imageGradientPKhPdS1_ii_param_0,
	.param .u64 .ptr .align 1 _Z13imageGradientPKhPdS1_ii_param_1,
	.param .u64 .ptr .align 1 _Z13imageGradientPKhPdS1_ii_param_2,
	.param .u32 _Z13imageGradientPKhPdS1_ii_param_3,
	.param .u32 _Z13imageGradientPKhPdS1_ii_param_4
)
{
	.reg .pred 	%p<31>;
	.reg .b32 	%r<46>;
	.reg .b64 	%rd<29>;
	.reg .b64 	%fd<48>;

	ld.param.u64 	%rd4, [_Z13imageGradientPKhPdS1_ii_param_0];
	ld.param.u64 	%rd2, [_Z13imageGradientPKhPdS1_ii_param_1];
	ld.param.u64 	%rd3, [_Z13imageGradientPKhPdS1_ii_param_2];
	ld.param.u32 	%r16, [_Z13imageGradientPKhPdS1_ii_param_3];
	ld.param.u32 	%r17, [_Z13imageGradientPKhPdS1_ii_param_4];
	cvta.to.global.u64 	%rd1, %rd4;
	mov.u32 	%r18, %ctaid.x;
	mov.u32 	%r19, %ntid.x;
	mov.u32 	%r20, %tid.x;
	mad.lo.s32 	%r21, %r18, %r19, %r20;
	mov.u32 	%r22, %ctaid.y;
	mov.u32 	%r23, %ntid.y;
	mov.u32 	%r24, %tid.y;
	mad.lo.s32 	%r25, %r22, %r23, %r24;
	add.s32 	%r3, %r21, 1;
	setp.lt.s32 	%p2, %r21, -1;
	setp.ge.s32 	%p3, %r3, %r16;
	setp.ge.s32 	%p4, %r25, %r17;
	or.pred  	%p5, %p3, %p4;
	or.pred  	%p6, %p5, %p2;
	mov.b32 	%r42, 0;
	@%p6 bra 	$L__BB0_2;
	mul.lo.s32 	%r26, %r16, %r25;
	cvt.s64.s32 	%rd5, %r26;
	cvt.u64.u32 	%rd6, %r3;
	add.s64 	%rd7, %rd5, %rd6;
	add.s64 	%rd8, %rd1, %rd7;
	ld.global.u8 	%r42, [%rd8];
$L__BB0_2:
	setp.ge.s32 	%p7, %r25, %r17;
	setp.lt.s32 	%p8, %r21, 1;
	setp.gt.s32 	%p9, %r21, %r16;
	or.pred  	%p10, %p8, %p9;
	or.pred  	%p11, %p10, %p7;
	mov.b32 	%r43, 0;
	@%p11 bra 	$L__BB0_4;
	add.s32 	%r28, %r21, -1;
	mul.lo.s32 	%r29, %r16, %r25;
	cvt.s64.s32 	%rd9, %r29;
	cvt.u64.u32 	%rd10, %r28;
	add.s64 	%rd11, %rd9, %rd10;
	add.s64 	%rd12, %rd1, %rd11;
	ld.global.u8 	%r43, [%rd12];
$L__BB0_4:
	sub.s32 	%r31, %r42, %r43;
	cvt.rn.f64.s32 	%fd1, %r31;
	setp.lt.s32 	%p12, %r21, 0;
	setp.ge.s32 	%p13, %r21, %r16;
	or.pred  	%p1, %p12, %p13;
	setp.eq.s32 	%p14, %r25, 0;
	setp.gt.s32 	%p15, %r25, %r17;
	or.pred  	%p16, %p14, %p15;
	or.pred  	%p17, %p1, %p16;
	mov.b32 	%r44, 0;
	@%p17 bra 	$L__BB0_6;
	add.s32 	%r32, %r25, -1;
	mul.lo.s32 	%r33, %r16, %r32;
	cvt.s64.s32 	%rd13, %r33;
	cvt.u64.u32 	%rd14, %r21;
	add.s64 	%rd15, %rd13, %rd14;
	add.s64 	%rd16, %rd1, %rd15;
	ld.global.u8 	%r44, [%rd16];
$L__BB0_6:
	add.s32 	%r10, %r25, 1;
	setp.ge.s32 	%p18, %r10, %r17;
	or.pred  	%p19, %p1, %p18;
	mov.b32 	%r45, 0;
	@%p19 bra 	$L__BB0_8;
	mul.lo.s32 	%r35, %r16, %r10;
	cvt.s64.s32 	%rd17, %r35;
	cvt.u64.u32 	%rd18, %r21;
	add.s64 	%rd19, %rd17, %rd18;
	add.s64 	%rd20, %rd1, %rd19;
	ld.global.u8 	%r45, [%rd20];
$L__BB0_8:
	sub.s32 	%r36, %r44, %r45;
	cvt.rn.f64.s32 	%fd2, %r36;
	mul.f64 	%fd15, %fd2, %fd2;
	fma.rn.f64 	%fd3, %fd1, %fd1, %fd15;
	abs.f64 	%fd4, %fd1;
	abs.f64 	%fd5, %fd2;
	setp.leu.f64 	%p20, %fd5, %fd4;
	setp.gt.f64 	%p21, %fd5, %fd4;
	selp.f64 	%fd6, %fd5, %fd4, %p21;
	selp.f64 	%fd16, %fd4, %fd5, %p21;
	div.rn.f64 	%fd17, %fd16, %fd6;
	mul.f64 	%fd18, %fd17, %fd17;
	fma.rn.f64 	%fd19, %fd18, 0dBEF53E1D2A25FF7E, 0d3F2D3B63DBB65B49;
	fma.rn.f64 	%fd20, %fd19, %fd18, 0dBF5312788DDE082E;
	fma.rn.f64 	%fd21, %fd20, %fd18, 0d3F6F9690C8249315;
	fma.rn.f64 	%fd22, %fd21, %fd18, 0dBF82CF5AABC7CF0D;
	fma.rn.f64 	%fd23, %fd22, %fd18, 0d3F9162B0B2A3BFDE;
	fma.rn.f64 	%fd24, %fd23, %fd18, 0dBF9A7256FEB6FC6B;
	fma.rn.f64 	%fd25, %fd24, %fd18, 0d3FA171560CE4A489;
	fma.rn.f64 	%fd26, %fd25, %fd18, 0dBFA4F44D841450E4;
	fma.rn.f64 	%fd27, %fd26, %fd18, 0d3FA7EE3D3F36BB95;
	fma.rn.f64 	%fd28, %fd27, %fd18, 0dBFAAD32AE04A9FD1;
	fma.rn.f64 	%fd29, %fd28, %fd18, 0d3FAE17813D66954F;
	fma.rn.f64 	%fd30, %fd29, %fd18, 0dBFB11089CA9A5BCD;
	fma.rn.f64 	%fd31, %fd30, %fd18, 0d3FB3B12B2DB51738;
	fma.rn.f64 	%fd32, %fd31, %fd18, 0dBFB745D022F8DC5C;
	fma.rn.f64 	%fd33, %fd32, %fd18, 0d3FBC71C709DFE927;
	fma.rn.f64 	%fd34, %fd33, %fd18, 0dBFC2492491FA1744;
	fma.rn.f64 	%fd35, %fd34, %fd18, 0d3FC99999999840D2;
	fma.rn.f64 	%fd36, %fd35, %fd18, 0dBFD555555555544C;
	mul.f64 	%fd37, %fd18, %fd36;
	fma.rn.f64 	%fd7, %fd37, %fd17, %fd17;
	@%p20 bra 	$L__BB0_10;
	{
	.reg .b32 %temp; 
	mov.b64 	{%temp, %r38}, %fd1;
	}
	setp.lt.s32 	%p23, %r38, 0;
	neg.f64 	%fd40, %fd7;
	selp.f64 	%fd41, %fd7, %fd40, %p23;
	add.f64 	%fd46, %fd41, 0d3FF921FB54442D18;
	bra.uni 	$L__BB0_11;
$L__BB0_10:
	{
	.reg .b32 %temp; 
	mov.b64 	{%temp, %r37}, %fd1;
	}
	setp.lt.s32 	%p22, %r37, 0;
	mov.f64 	%fd38, 0d400921FB54442D18;
	sub.f64 	%fd39, %fd38, %fd7;
	selp.f64 	%fd46, %fd39, %fd7, %p22;
$L__BB0_11:
	setp.neu.f64 	%p24, %fd6, 0d0000000000000000;
	@%p24 bra 	$L__BB0_13;
	{
	.reg .b32 %temp; 
	mov.b64 	{%temp, %r40}, %fd1;
	}
	setp.lt.s32 	%p27, %r40, 0;
	selp.f64 	%fd47, 0d400921FB54442D18, 0d0000000000000000, %p27;
	bra.uni 	$L__BB0_14;
$L__BB0_13:
	setp.eq.f64 	%p25, %fd4, %fd5;
	{
	.reg .b32 %temp; 
	mov.b64 	{%temp, %r39}, %fd1;
	}
	setp.lt.s32 	%p26, %r39, 0;
	selp.f64 	%fd42, 0d4002D97C7F3321D2, 0d3FE921FB54442D18, %p26;
	selp.f64 	%fd47, %fd42, %fd46, %p25;
$L__BB0_14:
	add.rn.f64 	%fd43, %fd4, %fd5;
	setp.ge.s32 	%p28, %r25, %r17;
	setp.nan.f64 	%p29, %fd43, %fd43;
	copysign.f64 	%fd44, %fd2, %fd47;
	selp.f64 	%fd14, %fd43, %fd44, %p29;
	or.pred  	%p30, %p1, %p28;
	@%p30 bra 	$L__BB0_16;
	sqrt.rn.f64 	%fd45, %fd3;
	mul.lo.s32 	%r41, %r16, %r25;
	cvt.s64.s32 	%rd21, %r41;
	cvt.u64.u32 	%rd22, %r21;
	add.s64 	%rd23, %rd21, %rd22;
	cvta.to.global.u64 	%rd24, %rd2;
	shl.b64 	%rd25, %rd23, 3;
	add.s64 	%rd26, %rd24, %rd25;
	st.global.f64 	[%rd26], %fd45;
	cvta.to.global.u64 	%rd27, %rd3;
	add.s64 	%rd28, %rd27, %rd25;
	st.global.f64 	[%rd28], %fd14;
$L__BB0_16:
	ret;

}


// ===== COMPILED SASS (sm_100) =====

	.target	sm_100

	.elftype	@"ET_EXEC"


//--------------------- .note.nv.tkinfo           --------------------------
	.section	.note.nv.tkinfo,"",@"SHT_NOTE"
	.sectionflags	@"SHF_NOTE_NV_TKINFO"
	.tkinfo
        /*0018*/ 	.word	0x00000002
        /*0030*/ 	.string	""
        /*0030*/ 	.string	"ptxas"
        /*0030*/ 	.string	"Cuda compilation tools, release 13.0, V13.0.88"
        /*0030*/ 	.string	"Build cuda_13.0.r13.0/compiler.36424714_0"
        /*0030*/ 	.string	"-arch sm_100 -m 64 "



//--------------------- .note.nv.cuinfo           --------------------------
	.section	.note.nv.cuinfo,"",@"SHT_NOTE"
	.sectionflags	@"SHF_NOTE_NV_CUINFO"
        /*0018*/ 	.short	0x0002
        /*001a*/ 	.short	0x0064
        /*001c*/ 	.short	0x0082
	.zero		2


//--------------------- .nv.info                  --------------------------
	.section	.nv.info,"",@"SHT_CUDA_INFO"
	.align	4


	//----- nvinfo : EIATTR_REGCOUNT
	.align		4
        /*0000*/ 	.byte	0x04, 0x2f
        /*0002*/ 	.short	(.L_1 - .L_0)
	.align		4
.L_0:
        /*0004*/ 	.word	index@(_Z13imageGradientPKhPdS1_ii)
        /*0008*/ 	.word	0x0000001e


	//----- nvinfo : EIATTR_FRAME_SIZE
	.align		4
.L_1:
        /*000c*/ 	.byte	0x04, 0x11
        /*000e*/ 	.short	(.L_3 - .L_2)
	.align		4
.L_2:
        /*0010*/ 	.word	index@($__internal_1_$__cuda_sm20_dsqrt_rn_f64_mediumpath_v1)
        /*0014*/ 	.word	0x00000000


	//----- nvinfo : EIATTR_FRAME_SIZE
	.align		4
.L_3:
        /*0018*/ 	.byte	0x04, 0x11
        /*001a*/ 	.short	(.L_5 - .L_4)
	.align		4
.L_4:
        /*001c*/ 	.word	index@($__internal_0_$__cuda_sm20_div_rn_f64_full)
        /*0020*/ 	.word	0x00000000


	//----- nvinfo : EIATTR_FRAME_SIZE
	.align		4
.L_5:
        /*0024*/ 	.byte	0x04, 0x11
        /*0026*/ 	.short	(.L_7 - .L_6)
	.align		4
.L_6:
        /*0028*/ 	.word	index@(_Z13imageGradientPKhPdS1_ii)
        /*002c*/ 	.word	0x00000000


	//----- nvinfo : EIATTR_MIN_STACK_SIZE
	.align		4
.L_7:
        /*0030*/ 	.byte	0x04, 0x12
        /*0032*/ 	.short	(.L_9 - .L_8)
	.align		4
.L_8:
        /*0034*/ 	.word	index@(_Z13imageGradientPKhPdS1_ii)
        /*0038*/ 	.word	0x00000000
.L_9:


//--------------------- .nv.compat                --------------------------
	.section	.nv.compat,"",@"SHT_CUDA_COMPAT_INFO"
	.align	4
        /*0000*/ 	.byte	0x02, 0x09, 0x00, 0x00, 0x02, 0x02, 0x01, 0x00, 0x02, 0x05, 0x05, 0x00, 0x03, 0x07, 0x01, 0x01
        /*0010*/ 	.byte	0x02, 0x03, 0x00, 0x00, 0x02, 0x06, 0x01, 0x00, 0x04, 0x0b, 0x08, 0x00, 0x01, 0x00, 0x00, 0x00
        /*0020*/ 	.byte	0x00, 0x00, 0x00, 0x00


//--------------------- .nv.info._Z13imageGradientPKhPdS1_ii --------------------------
	.section	.nv.info._Z13imageGradientPKhPdS1_ii,"",@"SHT_CUDA_INFO"
	.sectionflags	@""
	.align	4


	//----- nvinfo : EIATTR_CUDA_API_VERSION
	.align		4
        /*0000*/ 	.byte	0x04, 0x37
        /*0002*/ 	.short	(.L_11 - .L_10)
.L_10:
        /*0004*/ 	.word	0x00000082


	//----- nvinfo : EIATTR_KPARAM_INFO
	.align		4
.L_11:
        /*0008*/ 	.byte	0x04, 0x17
        /*000a*/ 	.short	(.L_13 - .L_12)
.L_12:
        /*000c*/ 	.word	0x00000000
        /*0010*/ 	.short	0x0004
        /*0012*/ 	.short	0x001c
        /*0014*/ 	.byte	0x00, 0xf0, 0x11, 0x00


	//----- nvinfo : EIATTR_KPARAM_INFO
	.align		4
.L_13:
        /*0018*/ 	.byte	0x04, 0x17
        /*001a*/ 	.short	(.L_15 - .L_14)
.L_14:
        /*001c*/ 	.word	0x00000000
        /*0020*/ 	.short	0x0003
        /*0022*/ 	.short	0x0018
        /*0024*/ 	.byte	0x00, 0xf0, 0x11, 0x00


	//----- nvinfo : EIATTR_KPARAM_INFO
	.align		4
.L_15:
        /*0028*/ 	.byte	0x04, 0x17
        /*002a*/ 	.short	(.L_17 - .L_16)
.L_16:
        /*002c*/ 	.word	0x00000000
        /*0030*/ 	.short	0x0002
        /*0032*/ 	.short	0x0010
        /*0034*/ 	.byte	0x00, 0xf5, 0x21, 0x00


	//----- nvinfo : EIATTR_KPARAM_INFO
	.align		4
.L_17:
        /*0038*/ 	.byte	0x04, 0x17
        /*003a*/ 	.short	(.L_19 - .L_18)
.L_18:
        /*003c*/ 	.word	0x00000000
        /*0040*/ 	.short	0x0001
        /*0042*/ 	.short	0x0008
        /*0044*/ 	.byte	0x00, 0xf5, 0x21, 0x00


	//----- nvinfo : EIATTR_KPARAM_INFO
	.align		4
.L_19:
        /*0048*/ 	.byte	0x04, 0x17
        /*004a*/ 	.short	(.L_21 - .L_20)
.L_20:
        /*004c*/ 	.word	0x00000000
        /*0050*/ 	.short	0x0000
        /*0052*/ 	.short	0x0000
        /*0054*/ 	.byte	0x00, 0xf5, 0x21, 0x00


	//----- nvinfo : EIATTR_SPARSE_MMA_MASK
	.align		4
.L_21:
        /*0058*/ 	.byte	0x03, 0x50
        /*005a*/ 	.short	0x0000


	//----- nvinfo : EIATTR_MAXREG_COUNT
	.align		4
        /*005c*/ 	.byte	0x03, 0x1b
        /*005e*/ 	.short	0x00ff


	//----- nvinfo : EIATTR_MERCURY_ISA_VERSION
	.align		4
        /*0060*/ 	.byte	0x03, 0x5f
        /*0062*/ 	.short	0x0101


	//----- nvinfo : EIATTR_VRC_CTA_INIT_COUNT
	.align		4
        /*0064*/ 	.byte	0x02, 0x4a
	.zero		1
	.zero		1


	//----- nvinfo : EIATTR_EXIT_INSTR_OFFSETS
	.align		4
        /*0068*/ 	.byte	0x04, 0x1c
        /*006a*/ 	.short	(.L_23 - .L_22)


	//   ....[0]....
.L_22:
        /*006c*/ 	.word	0x00000920


	//   ....[1]....
        /*0070*/ 	.word	0x00000d60


	//----- nvinfo : EIATTR_CRS_STACK_SIZE
	.align		4
.L_23:
        /*0074*/ 	.byte	0x04, 0x1e
        /*0076*/ 	.short	(.L_25 - .L_24)
.L_24:
        /*0078*/ 	.word	0x00000000


	//----- nvinfo : EIATTR_CBANK_PARAM_SIZE
	.align		4
.L_25:
        /*007c*/ 	.byte	0x03, 0x19
        /*007e*/ 	.short	0x0020


	//----- nvinfo : EIATTR_PARAM_CBANK
	.align		4
        /*0080*/ 	.byte	0x04, 0x0a
        /*0082*/ 	.short	(.L_27 - .L_26)
	.align		4
.L_26:
        /*0084*/ 	.word	index@(.nv.constant0._Z13imageGradientPKhPdS1_ii)
        /*0088*/ 	.short	0x0380
        /*008a*/ 	.short	0x0020


	//----- nvinfo : EIATTR_SW_WAR
	.align		4
.L_27:
        /*008c*/ 	.byte	0x04, 0x36
        /*008e*/ 	.short	(.L_29 - .L_28)
.L_28:
        /*0090*/ 	.word	0x00000008
.L_29:


//--------------------- .nv.callgraph             --------------------------
	.section	.nv.callgraph,"",@"SHT_CUDA_CALLGRAPH"
	.align	4
	.sectionentsize	8
	.align		4
        /*0000*/ 	.word	0x00000000
	.align		4
        /*0004*/ 	.word	0xffffffff
	.align		4
        /*0008*/ 	.word	0x00000000
	.align		4
        /*000c*/ 	.word	0xfffffffe
	.align		4
        /*0010*/ 	.word	0x00000000
	.align		4
        /*0014*/ 	.word	0xfffffffd
	.align		4
        /*0018*/ 	.word	0x00000000
	.align		4
        /*001c*/ 	.word	0xfffffffc


//--------------------- .text._Z13imageGradientPKhPdS1_ii --------------------------
	.section	.text._Z13imageGradientPKhPdS1_ii,"ax",@progbits
	.align	128
        .global         _Z13imageGradientPKhPdS1_ii
        .type           _Z13imageGradientPKhPdS1_ii,@function
        .size           _Z13imageGradientPKhPdS1_ii,(.L_x_15 - _Z13imageGradientPKhPdS1_ii)
        .other          _Z13imageGradientPKhPdS1_ii,@"STO_CUDA_ENTRY STV_DEFAULT"
_Z13imageGradientPKhPdS1_ii:
.text._Z13imageGradientPKhPdS1_ii:
[----:B------:R-:W-:Y:S01]  /*0000*/  LDC R1, c[0x0][0x37c] ;  /* 0x0000df00ff017b82 */ /* 0x000fe20000000800 */
[----:B------:R-:W0:Y:S07]  /*0010*/  S2R R0, SR_TID.X ;  /* 0x0000000000007919 */ /* 0x000e2e0000002100 */
[----:B------:R-:W0:Y:S01]  /*0020*/  LDC R3, c[0x0][0x360] ;  /* 0x0000d800ff037b82 */ /* 0x000e220000000800 */
[----:B------:R-:W1:Y:S01]  /*0030*/  LDCU.64 UR6, c[0x0][0x398] ;  /* 0x00007300ff0677ac */ /* 0x000e620008000a00 */
[----:B------:R-:W2:Y:S06]  /*0040*/  S2R R5, SR_TID.Y ;  /* 0x0000000000057919 */ /* 0x000eac0000002200 */
[----:B------:R-:W0:Y:S08]  /*0050*/  S2UR UR4, SR_CTAID.X ;  /* 0x00000000000479c3 */ /* 0x000e300000002500 */
[----:B------:R-:W2:Y:S08]  /*0060*/  S2UR UR5, SR_CTAID.Y ;  /* 0x00000000000579c3 */ /* 0x000eb00000002600 */
[----:B------:R-:W2:Y:S01]  /*0070*/  LDC R2, c[0x0][0x364] ;  /* 0x0000d900ff027b82 */ /* 0x000ea20000000800 */
[----:B0-----:R-:W-:-:S04]  /*0080*/  IMAD R3, R3, UR4, R0 ;  /* 0x0000000403037c24 */ /* 0x001fc8000f8e0200 */
[C---:B------:R-:W-:Y:S01]  /*0090*/  VIADD R9, R3.reuse, 0x1 ;  /* 0x0000000103097836 */ /* 0x040fe20000000000 */
[----:B-1----:R-:W-:-:S04]  /*00a0*/  ISETP.GT.AND P1, PT, R3, UR6, PT ;  /* 0x0000000603007c0c */ /* 0x002fc8000bf24270 */
[----:B------:R-:W-:Y:S01]  /*00b0*/  ISETP.LT.OR P1, PT, R3, 0x1, P1 ;  /* 0x000000010300780c */ /* 0x000fe20000f21670 */
[----:B--2---:R-:W-:Y:S01]  /*00c0*/  IMAD R2, R2, UR5, R5 ;  /* 0x0000000502027c24 */ /* 0x004fe2000f8e0205 */
[----:B------:R-:W0:Y:S03]  /*00d0*/  LDCU.64 UR4, c[0x0][0x358] ;  /* 0x00006b00ff0477ac */ /* 0x000e260008000a00 */
[C---:B------:R-:W-:Y:S01]  /*00e0*/  VIADD R14, R2.reuse, 0x1 ;  /* 0x00000001020e7836 */ /* 0x040fe20000000000 */
[C---:B------:R-:W-:Y:S02]  /*00f0*/  ISETP.GE.AND P0, PT, R2.reuse, UR7, PT ;  /* 0x0000000702007c0c */ /* 0x040fe4000bf06270 */
[----:B------:R-:W-:Y:S02]  /*0100*/  ISETP.GE.OR P2, PT, R2, UR7, P1 ;  /* 0x0000000702007c0c */ /* 0x000fe40008f46670 */
[----:B------:R-:W-:-:S02]  /*0110*/  ISETP.GE.OR P0, PT, R9, UR6, P0 ;  /* 0x0000000609007c0c */ /* 0x000fc40008706670 */
[C---:B------:R-:W-:Y:S02]  /*0120*/  ISETP.GE.AND P1, PT, R3.reuse, UR6, PT ;  /* 0x0000000603007c0c */ /* 0x040fe4000bf26270 */
[C---:B------:R-:W-:Y:S02]  /*0130*/  ISETP.LT.OR P0, PT, R3.reuse, -0x1, P0 ;  /* 0xffffffff0300780c */ /* 0x040fe40000701670 */
[C---:B------:R-:W-:Y:S02]  /*0140*/  ISETP.GT.AND P3, PT, R2.reuse, UR7, PT ;  /* 0x0000000702007c0c */ /* 0x040fe4000bf64270 */
[C---:B------:R-:W-:Y:S02]  /*0150*/  ISETP.LT.OR P1, PT, R3.reuse, RZ, P1 ;  /* 0x000000ff0300720c */ /* 0x040fe40000f21670 */
[----:B------:R-:W-:Y:S01]  /*0160*/  ISETP.EQ.OR P3, PT, R2, RZ, P3 ;  /* 0x000000ff0200720c */ /* 0x000fe20001f62670 */
[----:B------:R-:W1:Y:S01]  /*0170*/  @!P2 LDC.64 R10, c[0x0][0x380] ;  /* 0x0000e000ff0aab82 */ /* 0x000e620000000a00 */
[----:B------:R-:W-:Y:S01]  /*0180*/  ISETP.GE.OR P4, PT, R14, UR7, P1 ;  /* 0x000000070e007c0c */ /* 0x000fe20008f86670 */
[----:B------:R-:W-:Y:S01]  /*0190*/  @!P2 IMAD R12, R2, UR6, RZ ;  /* 0x00000006020cac24 */ /* 0x000fe2000f8e02ff */
[----:B------:R-:W-:Y:S01]  /*01a0*/  PLOP3.LUT P3, PT, P1, P3, PT, 0xf8, 0x8f ;  /* 0x00000000008f781c */ /* 0x000fe20000f67f70 */
[----:B------:R-:W-:-:S02]  /*01b0*/  @!P2 VIADD R13, R3, 0xffffffff ;  /* 0xffffffff030da836 */ /* 0x000fc40000000000 */
[----:B------:R-:W-:Y:S02]  /*01c0*/  @!P0 IMAD R0, R2, UR6, RZ ;  /* 0x0000000602008c24 */ /* 0x000fe4000f8e02ff */
[----:B------:R-:W2:Y:S08]  /*01d0*/  @!P0 LDC.64 R16, c[0x0][0x380] ;  /* 0x0000e000ff108b82 */ /* 0x000eb00000000a00 */
[----:B------:R-:W3:Y:S08]  /*01e0*/  @!P4 LDC.64 R4, c[0x0][0x380] ;  /* 0x0000e000ff04cb82 */ /* 0x000ef00000000a00 */
[----:B------:R-:W4:Y:S01]  /*01f0*/  @!P3 LDC.64 R6, c[0x0][0x380] ;  /* 0x0000e000ff06bb82 */ /* 0x000f220000000a00 */
[----:B--2---:R-:W-:-:S02]  /*0200*/  @!P0 IADD3 R8, P5, P6, R0, R16, R9 ;  /* 0x0000001000088210 */ /* 0x004fc40007ebe009 */
[----:B------:R-:W-:Y:S02]  /*0210*/  @!P0 SHF.R.S32.HI R0, RZ, 0x1f, R0 ;  /* 0x0000001fff008819 */ /* 0x000fe40000011400 */
[----:B------:R-:W-:Y:S02]  /*0220*/  @!P2 SHF.R.S32.HI R16, RZ, 0x1f, R12 ;  /* 0x0000001fff10a819 */ /* 0x000fe4000001140c */
[----:B------:R-:W-:Y:S01]  /*0230*/  @!P0 IADD3.X R9, PT, PT, R0, R17, RZ, P5, P6 ;  /* 0x0000001100098210 */ /* 0x000fe20002fec4ff */
[----:B------:R-:W-:Y:S01]  /*0240*/  IMAD.MOV.U32 R0, RZ, RZ, RZ ;  /* 0x000000ffff007224 */ /* 0x000fe200078e00ff */
[----:B-1----:R-:W-:Y:S01]  /*0250*/  @!P2 IADD3 R10, P5, P6, R12, R10, R13 ;  /* 0x0000000a0c0aa210 */ /* 0x002fe20007ebe00d */
[----:B------:R-:W-:Y:S02]  /*0260*/  @!P3 VIADD R12, R2, 0xffffffff ;  /* 0xffffffff020cb836 */ /* 0x000fe40000000000 */
[----:B------:R-:W-:Y:S01]  /*0270*/  IMAD.MOV.U32 R17, RZ, RZ, RZ ;  /* 0x000000ffff117224 */ /* 0x000fe200078e00ff */
[----:B------:R-:W-:Y:S01]  /*0280*/  @!P2 IADD3.X R11, PT, PT, R16, R11, RZ, P5, P6 ;  /* 0x0000000b100ba210 */ /* 0x000fe20002fec4ff */
[----:B------:R-:W-:Y:S01]  /*0290*/  @!P4 IMAD R15, R14, UR6, RZ ;  /* 0x000000060e0fcc24 */ /* 0x000fe2000f8e02ff */
[----:B0-----:R-:W2:Y:S01]  /*02a0*/  @!P0 LDG.E.U8 R0, desc[UR4][R8.64] ;  /* 0x0000000408008981 */ /* 0x001ea2000c1e1100 */
[----:B------:R-:W-:-:S03]  /*02b0*/  @!P3 IMAD R13, R12, UR6, RZ ;  /* 0x000000060c0dbc24 */ /* 0x000fc6000f8e02ff */
[----:B------:R-:W2:Y:S01]  /*02c0*/  @!P2 LDG.E.U8 R17, desc[UR4][R10.64] ;  /* 0x000000040a11a981 */ /* 0x000ea2000c1e1100 */
[----:B---3--:R-:W-:Y:S02]  /*02d0*/  @!P4 IADD3 R14, P5, P6, R15, R4, R3 ;  /* 0x000000040f0ec210 */ /* 0x008fe40007ebe003 */
[----:B------:R-:W-:Y:S02]  /*02e0*/  @!P4 SHF.R.S32.HI R16, RZ, 0x1f, R15 ;  /* 0x0000001fff10c819 */ /* 0x000fe4000001140f */
[----:B----4-:R-:W-:Y:S02]  /*02f0*/  @!P3 IADD3 R12, P0, P2, R13, R6, R3 ;  /* 0x000000060d0cb210 */ /* 0x010fe40007a1e003 */
[----:B------:R-:W-:Y:S02]  /*0300*/  @!P3 SHF.R.S32.HI R6, RZ, 0x1f, R13 ;  /* 0x0000001fff06b819 */ /* 0x000fe4000001140d */
[----:B------:R-:W-:Y:S02]  /*0310*/  @!P4 IADD3.X R15, PT, PT, R16, R5, RZ, P5, P6 ;  /* 0x00000005100fc210 */ /* 0x000fe40002fec4ff */
[----:B------:R-:W-:-:S02]  /*0320*/  CS2R R4, SRZ ;  /* 0x0000000000047805 */ /* 0x000fc4000001ff00 */
[----:B------:R-:W-:-:S05]  /*0330*/  @!P3 IADD3.X R13, PT, PT, R6, R7, RZ, P0, P2 ;  /* 0x00000007060db210 */ /* 0x000fca00007e44ff */
[----:B------:R-:W3:Y:S04]  /*0340*/  @!P3 LDG.E.U8 R4, desc[UR4][R12.64] ;  /* 0x000000040c04b981 */ /* 0x000ee8000c1e1100 */
[----:B------:R-:W3:Y:S01]  /*0350*/  @!P4 LDG.E.U8 R5, desc[UR4][R14.64] ;  /* 0x000000040e05c981 */ /* 0x000ee2000c1e1100 */
[----:B------:R-:W-:Y:S01]  /*0360*/  BSSY.RECONVERGENT B0, `(.L_x_0) ;  /* 0x0000020000007945 */ /* 0x000fe20003800200 */
[----:B--2---:R-:W-:-:S04]  /*0370*/  IMAD.IADD R0, R0, 0x1, -R17 ;  /* 0x0000000100007824 */ /* 0x004fc800078e0a11 */
[----:B------:R-:W0:Y:S01]  /*0380*/  I2F.F64 R8, R0 ;  /* 0x0000000000087312 */ /* 0x000e220000201c00 */
[----:B---3--:R-:W-:-:S07]  /*0390*/  IMAD.IADD R6, R4, 0x1, -R5 ;  /* 0x0000000104067824 */ /* 0x008fce00078e0a05 */
[----:B------:R-:W1:Y:S01]  /*03a0*/  I2F.F64 R6, R6 ;  /* 0x0000000600067312 */ /* 0x000e620000201c00 */
[----:B0-----:R-:W-:Y:S02]  /*03b0*/  DADD R18, -RZ, |R8| ;  /* 0x00000000ff127229 */ /* 0x001fe40000000508 */
[----:B-1----:R-:W-:Y:S02]  /*03c0*/  DADD R16, -RZ, |R6| ;  /* 0x00000000ff107229 */ /* 0x002fe40000000506 */
[----:B------:R-:W-:-:S08]  /*03d0*/  DSETP.GT.AND P2, PT, |R6|, |R8|, PT ;  /* 0x400000080600722a */ /* 0x000fd00003f44200 */
[----:B------:R-:W-:-:S04]  /*03e0*/  FSEL R25, R17, R19, P2 ;  /* 0x0000001311197208 */ /* 0x000fc80001000000 */
[----:B------:R-:W0:Y:S01]  /*03f0*/  MUFU.RCP64H R5, R25 ;  /* 0x0000001900057308 */ /* 0x000e220000001800 */
[----:B------:R-:W-:Y:S01]  /*0400*/  FSEL R24, R16, R18, P2 ;  /* 0x0000001210187208 */ /* 0x000fe20001000000 */
[----:B------:R-:W-:-:S06]  /*0410*/  IMAD.MOV.U32 R4, RZ, RZ, 0x1 ;  /* 0x00000001ff047424 */ /* 0x000fcc00078e00ff */
[----:B0-----:R-:W-:-:S08]  /*0420*/  DFMA R10, -R24, R4, 1 ;  /* 0x3ff00000180a742b */ /* 0x001fd00000000104 */
[----:B------:R-:W-:-:S08]  /*0430*/  DFMA R10, R10, R10, R10 ;  /* 0x0000000a0a0a722b */ /* 0x000fd0000000000a */
[----:B------:R-:W-:-:S08]  /*0440*/  DFMA R10, R4, R10, R4 ;  /* 0x0000000a040a722b */ /* 0x000fd00000000004 */
[----:B------:R-:W-:Y:S01]  /*0450*/  DFMA R4, -R24, R10, 1 ;  /* 0x3ff000001804742b */ /* 0x000fe2000000010a */
[----:B------:R-:W-:Y:S02]  /*0460*/  FSEL R14, R18, R16, P2 ;  /* 0x00000010120e7208 */ /* 0x000fe40001000000 */
[----:B------:R-:W-:-:S05]  /*0470*/  FSEL R15, R19, R17, P2 ;  /* 0x00000011130f7208 */ /* 0x000fca0001000000 */
[----:B------:R-:W-:-:S08]  /*0480*/  DFMA R4, R10, R4, R10 ;  /* 0x000000040a04722b */ /* 0x000fd0000000000a */
[----:B------:R-:W-:-:S08]  /*0490*/  DMUL R10, R4, R14 ;  /* 0x0000000e040a7228 */ /* 0x000fd00000000000 */
[----:B------:R-:W-:-:S08]  /*04a0*/  DFMA R12, -R24, R10, R14 ;  /* 0x0000000a180c722b */ /* 0x000fd0000000010e */
[----:B------:R-:W-:Y:S01]  /*04b0*/  DFMA R4, R4, R12, R10 ;  /* 0x0000000c0404722b */ /* 0x000fe2000000000a */
[----:B------:R-:W-:-:S09]  /*04c0*/  FSETP.GEU.AND P3, PT, |R15|, 6.5827683646048100446e-37, PT ;  /* 0x036000000f00780b */ /* 0x000fd20003f6e200 */
[----:B------:R-:W-:-:S05]  /*04d0*/  FFMA R0, RZ, R25, R5 ;  /* 0x00000019ff007223 */ /* 0x000fca0000000005 */
[----:B------:R-:W-:Y:S01]  /*04e0*/  FSETP.GT.AND P0, PT, |R0|, 1.469367938527859385e-39, PT ;  /* 0x001000000000780b */ /* 0x000fe20003f04200 */
[----:B------:R-:W-:-:S08]  /*04f0*/  DMUL R10, R6, R6 ;  /* 0x00000006060a7228 */ /* 0x000fd00000000000 */
[----:B------:R-:W-:-:S04]  /*0500*/  DFMA R10, R8, R8, R10 ;  /* 0x00000008080a722b */ /* 0x000fc8000000000a */
[----:B------:R-:W-:Y:S07]  /*0510*/  @P0 BRA P3, `(.L_x_1) ;  /* 0x0000000000100947 */ /* 0x000fee0001800000 */
[----:B------:R-:W-:-:S07]  /*0520*/  MOV R0, 0x540 ;  /* 0x0000054000007802 */ /* 0x000fce0000000f00 */
[----:B------:R-:W-:Y:S05]  /*0530*/  CALL.REL.NOINC `($__internal_0_$__cuda_sm20_div_rn_f64_full) ;  /* 0x00000008000c7944 */ /* 0x000fea0003c00000 */
[----:B------:R-:W-:Y:S02]  /*0540*/  IMAD.MOV.U32 R4, RZ, RZ, R12 ;  /* 0x000000ffff047224 */ /* 0x000fe400078e000c */
[----:B------:R-:W-:-:S07]  /*0550*/  IMAD.MOV.U32 R5, RZ, RZ, R13 ;  /* 0x000000ffff057224 */ /* 0x000fce00078e000d */
.L_x_1:
[----:B------:R-:W-:Y:S05]  /*0560*/  BSYNC.RECONVERGENT B0 ;  /* 0x0000000000007941 */ /* 0x000fea0003800200 */
.L_x_0:
[----:B------:R-:W-:Y:S01]  /*0570*/  DMUL R14, R4, R4 ;  /* 0x00000004040e7228 */ /* 0x000fe20000000000 */
[----:B------:R-:W-:Y:S01]  /*0580*/  IMAD.MOV.U32 R12, RZ, RZ, -0x2449a4b7 ;  /* 0xdbb65b49ff0c7424 */ /* 0x000fe200078e00ff */
[----:B------:R-:W-:Y:S01]  /*0590*/  UMOV UR6, 0x2a25ff7e ;  /* 0x2a25ff7e00067882 */ /* 0x000fe20000000000 */
[----:B------:R-:W-:Y:S01]  /*05a0*/  IMAD.MOV.U32 R13, RZ, RZ, 0x3f2d3b63 ;  /* 0x3f2d3b63ff0d7424 */ /* 0x000fe200078e00ff */
[----:B------:R-:W-:Y:S01]  /*05b0*/  UMOV UR7, 0x3ef53e1d ;  /* 0x3ef53e1d00077882 */ /* 0x000fe20000000000 */
[----:B------:R-:W0:Y:S04]  /*05c0*/  LDCU UR8, c[0x0][0x39c] ;  /* 0x00007380ff0877ac */ /* 0x000e280008000800 */
[----:B------:R-:W-:Y:S01]  /*05d0*/  DFMA R12, R14, -UR6, R12 ;  /* 0x800000060e0c7c2b */ /* 0x000fe2000800000c */
[----:B------:R-:W-:Y:S01]  /*05e0*/  UMOV UR6, 0x8dde082e ;  /* 0x8dde082e00067882 */ /* 0x000fe20000000000 */
[----:B------:R-:W-:-:S06]  /*05f0*/  UMOV UR7, 0x3f531278 ;  /* 0x3f53127800077882 */ /* 0x000fcc0000000000 */
[----:B------:R-:W-:Y:S01]  /*0600*/  DFMA R12, R14, R12, -UR6 ;  /* 0x800000060e0c7e2b */ /* 0x000fe2000800000c */
[----:B------:R-:W-:Y:S01]  /*0610*/  UMOV UR6, 0xc8249315 ;  /* 0xc824931500067882 */ /* 0x000fe20000000000 */
[----:B------:R-:W-:Y:S01]  /*0620*/  UMOV UR7, 0x3f6f9690 ;  /* 0x3f6f969000077882 */ /* 0x000fe20000000000 */
[----:B0-----:R-:W-:-:S05]  /*0630*/  ISETP.GE.OR P1, PT, R2, UR8, P1 ;  /* 0x0000000802007c0c */ /* 0x001fca0008f26670 */
[----:B------:R-:W-:Y:S01]  /*0640*/  DFMA R12, R14, R12, UR6 ;  /* 0x000000060e0c7e2b */ /* 0x000fe2000800000c */
[----:B------:R-:W-:Y:S01]  /*0650*/  UMOV UR6, 0xabc7cf0d ;  /* 0xabc7cf0d00067882 */ /* 0x000fe20000000000 */
[----:B------:R-:W-:-:S06]  /*0660*/  UMOV UR7, 0x3f82cf5a ;  /* 0x3f82cf5a00077882 */ /* 0x000fcc0000000000 */
[----:B------:R-:W-:Y:S01]  /*0670*/  DFMA R12, R14, R12, -UR6 ;  /* 0x800000060e0c7e2b */ /* 0x000fe2000800000c */
[----:B------:R-:W-:Y:S01]  /*0680*/  UMOV UR6, 0xb2a3bfde ;  /* 0xb2a3bfde00067882 */ /* 0x000fe20000000000 */
[----:B------:R-:W-:-:S06]  /*0690*/  UMOV UR7, 0x3f9162b0 ;  /* 0x3f9162b000077882 */ /* 0x000fcc0000000000 */
        /* <DEDUP_REMOVED lines=40> */
[----:B------:R-:W-:Y:S10]  /*0920*/  @P1 EXIT ;  /* 0x000000000000194d */ /* 0x000ff40003800000 */
[----:B------:R-:W0:Y:S01]  /*0930*/  MUFU.RSQ64H R13, R11 ;  /* 0x0000000b000d7308 */ /* 0x000e220000001c00 */
[----:B------:R-:W-:Y:S01]  /*0940*/  DMUL R14, R14, R16 ;  /* 0x000000100e0e7228 */ /* 0x000fe20000000000 */
[----:B------:R-:W-:Y:S01]  /*0950*/  VIADD R12, R11, 0xfcb00000 ;  /* 0xfcb000000b0c7836 */ /* 0x000fe20000000000 */
[----:B------:R-:W-:Y:S01]  /*0960*/  ISETP.GE.AND P1, PT, R9, RZ, PT ;  /* 0x000000ff0900720c */ /* 0x000fe20003f26270 */
[----:B------:R-:W-:Y:S01]  /*0970*/  @!P2 IMAD.MOV.U32 R22, RZ, RZ, 0x54442d18 ;  /* 0x54442d18ff16a424 */ /* 0x000fe200078e00ff */
[----:B------:R-:W-:Y:S01]  /*0980*/  DSETP.NEU.AND P3, PT, R24, RZ, PT ;  /* 0x000000ff1800722a */ /* 0x000fe20003f6d000 */
[----:B------:R-:W-:Y:S01]  /*0990*/  @!P2 IMAD.MOV.U32 R23, RZ, RZ, 0x400921fb ;  /* 0x400921fbff17a424 */ /* 0x000fe200078e00ff */
[----:B------:R-:W-:Y:S01]  /*09a0*/  @P2 PLOP3.LUT P0, PT, P1, PT, PT, 0x80, 0x8 ;  /* 0x000000000008281c */ /* 0x000fe20000f0f070 */
[----:B------:R-:W-:Y:S01]  /*09b0*/  IMAD.MOV.U32 R16, RZ, RZ, 0x0 ;  /* 0x00000000ff107424 */ /* 0x000fe200078e00ff */
[----:B------:R-:W-:Y:S01]  /*09c0*/  DFMA R14, R14, R4, R4 ;  /* 0x000000040e0e722b */ /* 0x000fe20000000004 */
[----:B------:R-:W-:Y:S01]  /*09d0*/  IMAD.MOV.U32 R17, RZ, RZ, 0x3fd80000 ;  /* 0x3fd80000ff117424 */ /* 0x000fe200078e00ff */
[----:B------:R-:W-:Y:S01]  /*09e0*/  BSSY.RECONVERGENT B0, `(.L_x_2) ;  /* 0x0000029000007945 */ /* 0x000fe20003800200 */
[----:B------:R-:W-:-:S02]  /*09f0*/  @P2 IMAD.MOV.U32 R24, RZ, RZ, 0x54442d18 ;  /* 0x54442d18ff182424 */ /* 0x000fc400078e00ff */
[----:B------:R-:W-:Y:S01]  /*0a00*/  @P2 IMAD.MOV.U32 R25, RZ, RZ, 0x3ff921fb ;  /* 0x3ff921fbff192424 */ /* 0x000fe200078e00ff */
[----:B0-----:R-:W-:Y:S02]  /*0a10*/  DMUL R4, R12, R12 ;  /* 0x0000000c0c047228 */ /* 0x001fe40000000000 */
[----:B------:R-:W-:-:S06]  /*0a20*/  @P2 DADD R18, -RZ, -R14 ;  /* 0x00000000ff122229 */ /* 0x000fcc000000090e */
[----:B------:R-:W-:-:S04]  /*0a30*/  DFMA R4, R10, -R4, 1 ;  /* 0x3ff000000a04742b */ /* 0x000fc80000000804 */
[----:B------:R-:W-:Y:S02]  /*0a40*/  @P2 FSEL R20, R14, R18, !P0 ;  /* 0x000000120e142208 */ /* 0x000fe40004000000 */
[----:B------:R-:W-:Y:S01]  /*0a50*/  @P2 FSEL R21, R15, R19, !P0 ;  /* 0x000000130f152208 */ /* 0x000fe20004000000 */
[----:B------:R-:W-:Y:S01]  /*0a60*/  @!P2 DADD R18, -R14, R22 ;  /* 0x000000000e12a229 */ /* 0x000fe20000000116 */
[----:B------:R-:W-:Y:S01]  /*0a70*/  @!P2 PLOP3.LUT P0, PT, P1, PT, PT, 0x80, 0x8 ;  /* 0x000000000008a81c */ /* 0x000fe20000f0f070 */
[----:B------:R-:W-:Y:S02]  /*0a80*/  DFMA R22, R4, R16, 0.5 ;  /* 0x3fe000000416742b */ /* 0x000fe40000000010 */
[----:B------:R-:W-:Y:S02]  /*0a90*/  DMUL R4, R12, R4 ;  /* 0x000000040c047228 */ /* 0x000fe40000000000 */
[----:B------:R-:W-:Y:S02]  /*0aa0*/  @P2 DADD R16, R20, R24 ;  /* 0x0000000014102229 */ /* 0x000fe40000000018 */
[----:B------:R-:W-:-:S02]  /*0ab0*/  @P3 DSETP.NEU.AND P1, PT, |R8|, |R6|, PT ;  /* 0x400000060800322a */ /* 0x000fc40003f2d200 */
[----:B------:R-:W-:Y:S02]  /*0ac0*/  DADD R20, |R8|, |R6| ;  /* 0x0000000008147229 */ /* 0x000fe40000000606 */
[----:B------:R-:W-:Y:S01]  /*0ad0*/  DFMA R4, R22, R4, R12 ;  /* 0x000000041604722b */ /* 0x000fe2000000000c */
[----:B------:R-:W-:Y:S01]  /*0ae0*/  @!P2 FSEL R17, R19, R15, !P0 ;  /* 0x0000000f1311a208 */ /* 0x000fe20004000000 */
[----:B------:R-:W-:Y:S01]  /*0af0*/  @P3 IMAD.MOV.U32 R15, RZ, RZ, 0x7f3321d2 ;  /* 0x7f3321d2ff0f3424 */ /* 0x000fe200078e00ff */
[----:B------:R-:W-:Y:S01]  /*0b00*/  @!P2 FSEL R16, R18, R14, !P0 ;  /* 0x0000000e1210a208 */ /* 0x000fe20004000000 */
[----:B------:R-:W-:Y:S01]  /*0b10*/  @P3 IMAD.MOV.U32 R19, RZ, RZ, 0x4002d97c ;  /* 0x4002d97cff133424 */ /* 0x000fe200078e00ff */
[----:B------:R-:W-:Y:S02]  /*0b20*/  @!P3 FSEL R23, RZ, 2.1426990032196044922, P0 ;  /* 0x400921fbff17b808 */ /* 0x000fe40000000000 */
[----:B------:R-:W-:Y:S01]  /*0b30*/  @P3 FSEL R15, R15, 3.37028055040000000000e+12, !P0 ;  /* 0x54442d180f0f3808 */ /* 0x000fe20004000000 */
[----:B------:R-:W-:Y:S01]  /*0b40*/  DMUL R8, R10, R4 ;  /* 0x000000040a087228 */ /* 0x000fe20000000000 */
[----:B------:R-:W-:Y:S01]  /*0b50*/  @P3 FSEL R19, R19, 1.8213495016098022461, !P0 ;  /* 0x3fe921fb13133808 */ /* 0x000fe20004000000 */
[----:B------:R-:W-:Y:S01]  /*0b60*/  IMAD.MOV.U32 R18, RZ, RZ, R4 ;  /* 0x000000ffff127224 */ /* 0x000fe200078e0004 */
[----:B------:R-:W-:-:S02]  /*0b70*/  @P3 FSEL R0, R15, R16, !P1 ;  /* 0x000000100f003208 */ /* 0x000fc40004800000 */
[----:B------:R-:W-:Y:S01]  /*0b80*/  @P3 FSEL R17, R19, R17, !P1 ;  /* 0x0000001113113208 */ /* 0x000fe20004800000 */
[----:B------:R-:W-:Y:S01]  /*0b90*/  VIADD R19, R5, 0xfff00000 ;  /* 0xfff0000005137836 */ /* 0x000fe20000000000 */
[----:B------:R-:W-:Y:S01]  /*0ba0*/  ISETP.GE.U32.AND P1, PT, R12, 0x7ca00000, PT ;  /* 0x7ca000000c00780c */ /* 0x000fe20003f26070 */
[----:B------:R-:W-:Y:S01]  /*0bb0*/  DFMA R14, R8, -R8, R10 ;  /* 0x80000008080e722b */ /* 0x000fe2000000000a */
[----:B------:R-:W-:Y:S01]  /*0bc0*/  @!P3 FSEL R22, RZ, 3.37028055040000000000e+12, P0 ;  /* 0x54442d18ff16b808 */ /* 0x000fe20000000000 */
[----:B------:R-:W-:Y:S01]  /*0bd0*/  @P3 IMAD.MOV.U32 R23, RZ, RZ, R17 ;  /* 0x000000ffff173224 */ /* 0x000fe200078e0011 */
[----:B------:R-:W-:Y:S01]  /*0be0*/  DSETP.NAN.AND P0, PT, R20, R20, PT ;  /* 0x000000141400722a */ /* 0x000fe20003f08000 */
[----:B------:R-:W-:-:S03]  /*0bf0*/  @P3 IMAD.MOV.U32 R22, RZ, RZ, R0 ;  /* 0x000000ffff163224 */ /* 0x000fc600078e0000 */
[----:B------:R-:W-:Y:S01]  /*0c00*/  LOP3.LUT R7, R23, 0x80000000, R7, 0xb8, !PT ;  /* 0x8000000017077812 */ /* 0x000fe200078eb807 */
[----:B------:R-:W-:Y:S01]  /*0c10*/  DFMA R16, R14, R18, R8 ;  /* 0x000000120e10722b */ /* 0x000fe20000000008 */
[----:B------:R-:W-:Y:S02]  /*0c20*/  FSEL R6, R20, R22, P0 ;  /* 0x0000001614067208 */ /* 0x000fe40000000000 */
[----:B------:R-:W-:Y:S01]  /*0c30*/  FSEL R7, R21, R7, P0 ;  /* 0x0000000715077208 */ /* 0x000fe20000000000 */
[----:B------:R-:W-:Y:S07]  /*0c40*/  @!P1 BRA `(.L_x_3) ;  /* 0x0000000000089947 */ /* 0x000fee0003800000 */
[----:B------:R-:W-:-:S07]  /*0c50*/  MOV R0, 0xc70 ;  /* 0x00000c7000007802 */ /* 0x000fce0000000f00 */
[----:B------:R-:W-:Y:S05]  /*0c60*/  CALL.REL.NOINC `($__internal_1_$__cuda_sm20_dsqrt_rn_f64_mediumpath_v1) ;  /* 0x0000000400bc7944 */ /* 0x000fea0003c00000 */
.L_x_3:
[----:B------:R-:W-:Y:S05]  /*0c70*/  BSYNC.RECONVERGENT B0 ;  /* 0x0000000000007941 */ /* 0x000fea0003800200 */
.L_x_2:
[----:B------:R-:W0:Y:S01]  /*0c80*/  LDCU UR10, c[0x0][0x398] ;  /* 0x00007300ff0a77ac */ /* 0x000e220008000800 */
[----:B------:R-:W1:Y:S01]  /*0c90*/  LDCU.64 UR6, c[0x0][0x388] ;  /* 0x00007100ff0677ac */ /* 0x000e620008000a00 */
[----:B------:R-:W2:Y:S01]  /*0ca0*/  LDCU.64 UR8, c[0x0][0x390] ;  /* 0x00007200ff0877ac */ /* 0x000ea20008000a00 */
[----:B0-----:R-:W-:-:S05]  /*0cb0*/  IMAD R2, R2, UR10, RZ ;  /* 0x0000000a02027c24 */ /* 0x001fca000f8e02ff */
[----:B------:R-:W-:-:S04]  /*0cc0*/  IADD3 R0, P0, PT, R3, R2, RZ ;  /* 0x0000000203007210 */ /* 0x000fc80007f1e0ff */
[----:B------:R-:W-:Y:S01]  /*0cd0*/  LEA.HI.X.SX32 R3, R2, RZ, 0x1, P0 ;  /* 0x000000ff02037211 */ /* 0x000fe200000f0eff */
[----:B------:R-:W-:-:S03]  /*0ce0*/  IMAD.SHL.U32 R4, R0, 0x8, RZ ;  /* 0x0000000800047824 */ /* 0x000fc600078e00ff */
[----:B------:R-:W-:Y:S02]  /*0cf0*/  SHF.L.U64.HI R0, R0, 0x3, R3 ;  /* 0x0000000300007819 */ /* 0x000fe40000010203 */
[C---:B-1----:R-:W-:Y:S02]  /*0d00*/  IADD3 R2, P0, PT, R4.reuse, UR6, RZ ;  /* 0x0000000604027c10 */ /* 0x042fe4000ff1e0ff */
[----:B--2---:R-:W-:Y:S02]  /*0d10*/  IADD3 R4, P1, PT, R4, UR8, RZ ;  /* 0x0000000804047c10 */ /* 0x004fe4000ff3e0ff */
[C---:B------:R-:W-:Y:S02]  /*0d20*/  IADD3.X R3, PT, PT, R0.reuse, UR7, RZ, P0, !PT ;  /* 0x0000000700037c10 */ /* 0x040fe400087fe4ff */
[----:B------:R-:W-:-:S03]  /*0d30*/  IADD3.X R5, PT, PT, R0, UR9, RZ, P1, !PT ;  /* 0x0000000900057c10 */ /* 0x000fc60008ffe4ff */
[----:B------:R-:W-:Y:S04]  /*0d40*/  STG.E.64 desc[UR4][R2.64], R16 ;  /* 0x0000001002007986 */ /* 0x000fe8000c101b04 */
[----:B------:R-:W-:Y:S01]  /*0d50*/  STG.E.64 desc[UR4][R4.64], R6 ;  /* 0x0000000604007986 */ /* 0x000fe2000c101b04 */
[----:B------:R-:W-:Y:S05]  /*0d60*/  EXIT ;  /* 0x000000000000794d */ /* 0x000fea0003800000 */
        .weak           $__internal_0_$__cuda_sm20_div_rn_f64_full
        .type           $__internal_0_$__cuda_sm20_div_rn_f64_full,@function
        .size           $__internal_0_$__cuda_sm20_div_rn_f64_full,($__internal_1_$__cuda_sm20_dsqrt_rn_f64_mediumpath_v1 - $__internal_0_$__cuda_sm20_div_rn_f64_full)
$__internal_0_$__cuda_sm20_div_rn_f64_full:
[----:B------:R-:W-:Y:S01]  /*0d70*/  IMAD.MOV.U32 R13, RZ, RZ, R15 ;  /* 0x000000ffff0d7224 */ /* 0x000fe200078e000f */
[C---:B------:R-:W-:Y:S01]  /*0d80*/  FSETP.GEU.AND P0, PT, |R25|.reuse, 1.469367938527859385e-39, PT ;  /* 0x001000001900780b */ /* 0x040fe20003f0e200 */
[----:B------:R-:W-:Y:S01]  /*0d90*/  IMAD.MOV.U32 R12, RZ, RZ, R14 ;  /* 0x000000ffff0c7224 */ /* 0x000fe200078e000e */
[----:B------:R-:W-:Y:S01]  /*0da0*/  LOP3.LUT R14, R25, 0x800fffff, RZ, 0xc0, !PT ;  /* 0x800fffff190e7812 */ /* 0x000fe200078ec0ff */
[----:B------:R-:W-:Y:S01]  /*0db0*/  IMAD.MOV.U32 R18, RZ, RZ, 0x1 ;  /* 0x00000001ff127424 */ /* 0x000fe200078e00ff */
[C---:B------:R-:W-:Y:S01]  /*0dc0*/  FSETP.GEU.AND P4, PT, |R13|.reuse, 1.469367938527859385e-39, PT ;  /* 0x001000000d00780b */ /* 0x040fe20003f8e200 */
[----:B------:R-:W-:Y:S01]  /*0dd0*/  IMAD.MOV.U32 R16, RZ, RZ, R12 ;  /* 0x000000ffff107224 */ /* 0x000fe200078e000c */
[----:B------:R-:W-:Y:S01]  /*0de0*/  LOP3.LUT R15, R14, 0x3ff00000, RZ, 0xfc, !PT ;  /* 0x3ff000000e0f7812 */ /* 0x000fe200078efcff */
[----:B------:R-:W-:Y:S01]  /*0df0*/  IMAD.MOV.U32 R14, RZ, RZ, R24 ;  /* 0x000000ffff0e7224 */ /* 0x000fe200078e0018 */
[----:B------:R-:W-:Y:S01]  /*0e00*/  LOP3.LUT R4, R13, 0x7ff00000, RZ, 0xc0, !PT ;  /* 0x7ff000000d047812 */ /* 0x000fe200078ec0ff */
[----:B------:R-:W-:Y:S01]  /*0e10*/  BSSY.RECONVERGENT B1, `(.L_x_4) ;  /* 0x000004f000017945 */ /* 0x000fe20003800200 */
[----:B------:R-:W-:-:S03]  /*0e20*/  LOP3.LUT R27, R25, 0x7ff00000, RZ, 0xc0, !PT ;  /* 0x7ff00000191b7812 */ /* 0x000fc600078ec0ff */
[----:B------:R-:W-:Y:S01]  /*0e30*/  @!P0 DMUL R14, R24, 8.98846567431157953865e+307 ;  /* 0x7fe00000180e8828 */ /* 0x000fe20000000000 */
[----:B------:R-:W-:-:S03]  /*0e40*/  ISETP.GE.U32.AND P3, PT, R4, R27, PT ;  /* 0x0000001b0400720c */ /* 0x000fc60003f66070 */
[----:B------:R-:W-:Y:S01]  /*0e50*/  @!P4 LOP3.LUT R5, R25, 0x7ff00000, RZ, 0xc0, !PT ;  /* 0x7ff000001905c812 */ /* 0x000fe200078ec0ff */
[----:B------:R-:W-:Y:S01]  /*0e60*/  @!P4 IMAD.MOV.U32 R20, RZ, RZ, RZ ;  /* 0x000000ffff14c224 */ /* 0x000fe200078e00ff */
[----:B------:R-:W0:Y:S02]  /*0e70*/  MUFU.RCP64H R19, R15 ;  /* 0x0000000f00137308 */ /* 0x000e240000001800 */
[----:B------:R-:W-:Y:S01]  /*0e80*/  @!P4 ISETP.GE.U32.AND P5, PT, R4, R5, PT ;  /* 0x000000050400c20c */ /* 0x000fe20003fa6070 */
[----:B------:R-:W-:Y:S01]  /*0e90*/  IMAD.MOV.U32 R5, RZ, RZ, 0x1ca00000 ;  /* 0x1ca00000ff057424 */ /* 0x000fe200078e00ff */
[----:B------:R-:W-:-:S04]  /*0ea0*/  @!P0 LOP3.LUT R27, R15, 0x7ff00000, RZ, 0xc0, !PT ;  /* 0x7ff000000f1b8812 */ /* 0x000fc800078ec0ff */
[C---:B------:R-:W-:Y:S02]  /*0eb0*/  @!P4 SEL R21, R5.reuse, 0x63400000, !P5 ;  /* 0x634000000515c807 */ /* 0x040fe40006800000 */
[----:B------:R-:W-:Y:S02]  /*0ec0*/  SEL R17, R5, 0x63400000, !P3 ;  /* 0x6340000005117807 */ /* 0x000fe40005800000 */
[--C-:B------:R-:W-:Y:S02]  /*0ed0*/  @!P4 LOP3.LUT R21, R21, 0x80000000, R13.reuse, 0xf8, !PT ;  /* 0x800000001515c812 */ /* 0x100fe400078ef80d */
[----:B------:R-:W-:Y:S02]  /*0ee0*/  LOP3.LUT R17, R17, 0x800fffff, R13, 0xf8, !PT ;  /* 0x800fffff11117812 */ /* 0x000fe400078ef80d */
[----:B------:R-:W-:-:S06]  /*0ef0*/  @!P4 LOP3.LUT R21, R21, 0x100000, RZ, 0xfc, !PT ;  /* 0x001000001515c812 */ /* 0x000fcc00078efcff */
[----:B------:R-:W-:Y:S02]  /*0f00*/  @!P4 DFMA R16, R16, 2, -R20 ;  /* 0x400000001010c82b */ /* 0x000fe40000000814 */
[----:B0-----:R-:W-:-:S08]  /*0f10*/  DFMA R20, R18, -R14, 1 ;  /* 0x3ff000001214742b */ /* 0x001fd0000000080e */
[----:B------:R-:W-:-:S08]  /*0f20*/  DFMA R20, R20, R20, R20 ;  /* 0x000000141414722b */ /* 0x000fd00000000014 */
[----:B------:R-:W-:-:S08]  /*0f30*/  DFMA R20, R18, R20, R18 ;  /* 0x000000141214722b */ /* 0x000fd00000000012 */
[----:B------:R-:W-:-:S08]  /*0f40*/  DFMA R18, R20, -R14, 1 ;  /* 0x3ff000001412742b */ /* 0x000fd0000000080e */
[----:B------:R-:W-:-:S08]  /*0f50*/  DFMA R18, R20, R18, R20 ;  /* 0x000000121412722b */ /* 0x000fd00000000014 */
[----:B------:R-:W-:-:S08]  /*0f60*/  DMUL R20, R18, R16 ;  /* 0x0000001012147228 */ /* 0x000fd00000000000 */
[----:B------:R-:W-:-:S08]  /*0f70*/  DFMA R22, R20, -R14, R16 ;  /* 0x8000000e1416722b */ /* 0x000fd00000000010 */
[----:B------:R-:W-:Y:S01]  /*0f80*/  DFMA R22, R18, R22, R20 ;  /* 0x000000161216722b */ /* 0x000fe20000000014 */
[----:B------:R-:W-:Y:S01]  /*0f90*/  IMAD.MOV.U32 R18, RZ, RZ, R4 ;  /* 0x000000ffff127224 */ /* 0x000fe200078e0004 */
[----:B------:R-:W-:-:S05]  /*0fa0*/  @!P4 LOP3.LUT R18, R17, 0x7ff00000, RZ, 0xc0, !PT ;  /* 0x7ff000001112c812 */ /* 0x000fca00078ec0ff */
[----:B------:R-:W-:-:S05]  /*0fb0*/  VIADD R19, R18, 0xffffffff ;  /* 0xffffffff12137836 */ /* 0x000fca0000000000 */
[----:B------:R-:W-:Y:S01]  /*0fc0*/  ISETP.GT.U32.AND P0, PT, R19, 0x7feffffe, PT ;  /* 0x7feffffe1300780c */ /* 0x000fe20003f04070 */
[----:B------:R-:W-:-:S05]  /*0fd0*/  VIADD R19, R27, 0xffffffff ;  /* 0xffffffff1b137836 */ /* 0x000fca0000000000 */
[----:B------:R-:W-:-:S13]  /*0fe0*/  ISETP.GT.U32.OR P0, PT, R19, 0x7feffffe, P0 ;  /* 0x7feffffe1300780c */ /* 0x000fda0000704470 */
[----:B------:R-:W-:Y:S05]  /*0ff0*/  @P0 BRA `(.L_x_5) ;  /* 0x00000000006c0947 */ /* 0x000fea0003800000 */
[----:B------:R-:W-:-:S04]  /*1000*/  LOP3.LUT R13, R25, 0x7ff00000, RZ, 0xc0, !PT ;  /* 0x7ff00000190d7812 */ /* 0x000fc800078ec0ff */
[CC--:B------:R-:W-:Y:S02]  /*1010*/  VIADDMNMX R12, R4.reuse, -R13.reuse, 0xb9600000, !PT ;  /* 0xb9600000040c7446 */ /* 0x0c0fe4000780090d */
[----:B------:R-:W-:Y:S02]  /*1020*/  ISETP.GE.U32.AND P0, PT, R4, R13, PT ;  /* 0x0000000d0400720c */ /* 0x000fe40003f06070 */
[----:B------:R-:W-:Y:S02]  /*1030*/  VIMNMX R12, PT, PT, R12, 0x46a00000, PT ;  /* 0x46a000000c0c7848 */ /* 0x000fe40003fe0100 */
[----:B------:R-:W-:-:S05]  /*1040*/  SEL R5, R5, 0x63400000, !P0 ;  /* 0x6340000005057807 */ /* 0x000fca0004000000 */
[----:B------:R-:W-:Y:S02]  /*1050*/  IMAD.IADD R18, R12, 0x1, -R5 ;  /* 0x000000010c127824 */ /* 0x000fe400078e0a05 */
[----:B------:R-:W-:Y:S02]  /*1060*/  IMAD.MOV.U32 R12, RZ, RZ, RZ ;  /* 0x000000ffff0c7224 */ /* 0x000fe400078e00ff */
[----:B------:R-:W-:-:S06]  /*1070*/  VIADD R13, R18, 0x7fe00000 ;  /* 0x7fe00000120d7836 */ /* 0x000fcc0000000000 */
[----:B------:R-:W-:-:S10]  /*1080*/  DMUL R4, R22, R12 ;  /* 0x0000000c16047228 */ /* 0x000fd40000000000 */
[----:B------:R-:W-:-:S13]  /*1090*/  FSETP.GTU.AND P0, PT, |R5|, 1.469367938527859385e-39, PT ;  /* 0x001000000500780b */ /* 0x000fda0003f0c200 */
[----:B------:R-:W-:Y:S05]  /*10a0*/  @P0 BRA `(.L_x_6) ;  /* 0x0000000000940947 */ /* 0x000fea0003800000 */
[----:B------:R-:W-:Y:S01]  /*10b0*/  DFMA R14, R22, -R14, R16 ;  /* 0x8000000e160e722b */ /* 0x000fe20000000010 */
[----:B------:R-:W-:-:S09]  /*10c0*/  IMAD.MOV.U32 R16, RZ, RZ, RZ ;  /* 0x000000ffff107224 */ /* 0x000fd200078e00ff */
[C---:B------:R-:W-:Y:S02]  /*10d0*/  FSETP.NEU.AND P0, PT, R15.reuse, RZ, PT ;  /* 0x000000ff0f00720b */ /* 0x040fe40003f0d000 */
[----:B------:R-:W-:-:S04]  /*10e0*/  LOP3.LUT R12, R15, 0x80000000, R25, 0x48, !PT ;  /* 0x800000000f0c7812 */ /* 0x000fc800078e4819 */
[----:B------:R-:W-:-:S07]  /*10f0*/  LOP3.LUT R17, R12, R13, RZ, 0xfc, !PT ;  /* 0x0000000d0c117212 */ /* 0x000fce00078efcff */
[----:B------:R-:W-:Y:S05]  /*1100*/  @!P0 BRA `(.L_x_6) ;  /* 0x00000000007c8947 */ /* 0x000fea0003800000 */
[----:B------:R-:W-:Y:S01]  /*1110*/  IMAD.MOV R15, RZ, RZ, -R18 ;  /* 0x000000ffff0f7224 */ /* 0x000fe200078e0a12 */
[----:B------:R-:W-:Y:S01]  /*1120*/  DMUL.RP R16, R22, R16 ;  /* 0x0000001016107228 */ /* 0x000fe20000008000 */
[----:B------:R-:W-:Y:S01]  /*1130*/  IMAD.MOV.U32 R14, RZ, RZ, RZ ;  /* 0x000000ffff0e7224 */ /* 0x000fe200078e00ff */
[----:B------:R-:W-:-:S05]  /*1140*/  IADD3 R13, PT, PT, -R18, -0x43300000, RZ ;  /* 0xbcd00000120d7810 */ /* 0x000fca0007ffe1ff */
[----:B------:R-:W-:-:S10]  /*1150*/  DFMA R14, R4, -R14, R22 ;  /* 0x8000000e040e722b */ /* 0x000fd40000000016 */
[----:B------:R-:W-:Y:S02]  /*1160*/  FSETP.NEU.AND P0, PT, |R15|, R13, PT ;  /* 0x0000000d0f00720b */ /* 0x000fe40003f0d200 */
[----:B------:R-:W-:Y:S02]  /*1170*/  LOP3.LUT R13, R17, R12, RZ, 0x3c, !PT ;  /* 0x0000000c110d7212 */ /* 0x000fe400078e3cff */
[----:B------:R-:W-:Y:S02]  /*1180*/  FSEL R4, R16, R4, !P0 ;  /* 0x0000000410047208 */ /* 0x000fe40004000000 */
[----:B------:R-:W-:Y:S01]  /*1190*/  FSEL R5, R13, R5, !P0 ;  /* 0x000000050d057208 */ /* 0x000fe20004000000 */
[----:B------:R-:W-:Y:S06]  /*11a0*/  BRA `(.L_x_6) ;  /* 0x0000000000547947 */ /* 0x000fec0003800000 */
.L_x_5:
[----:B------:R-:W-:-:S14]  /*11b0*/  DSETP.NAN.AND P0, PT, R12, R12, PT ;  /* 0x0000000c0c00722a */ /* 0x000fdc0003f08000 */
[----:B------:R-:W-:Y:S05]  /*11c0*/  @P0 BRA `(.L_x_7) ;  /* 0x0000000000440947 */ /* 0x000fea0003800000 */
[----:B------:R-:W-:-:S14]  /*11d0*/  DSETP.NAN.AND P0, PT, R24, R24, PT ;  /* 0x000000181800722a */ /* 0x000fdc0003f08000 */
[----:B------:R-:W-:Y:S05]  /*11e0*/  @P0 BRA `(.L_x_8) ;  /* 0x0000000000300947 */ /* 0x000fea0003800000 */
[----:B------:R-:W-:Y:S01]  /*11f0*/  ISETP.NE.AND P0, PT, R18, R27, PT ;  /* 0x0000001b1200720c */ /* 0x000fe20003f05270 */
[----:B------:R-:W-:Y:S02]  /*1200*/  IMAD.MOV.U32 R4, RZ, RZ, 0x0 ;  /* 0x00000000ff047424 */ /* 0x000fe400078e00ff */
[----:B------:R-:W-:-:S10]  /*1210*/  IMAD.MOV.U32 R5, RZ, RZ, -0x80000 ;  /* 0xfff80000ff057424 */ /* 0x000fd400078e00ff */
[----:B------:R-:W-:Y:S05]  /*1220*/  @!P0 BRA `(.L_x_6) ;  /* 0x0000000000348947 */ /* 0x000fea0003800000 */
[----:B------:R-:W-:Y:S02]  /*1230*/  ISETP.NE.AND P0, PT, R18, 0x7ff00000, PT ;  /* 0x7ff000001200780c */ /* 0x000fe40003f05270 */
[----:B------:R-:W-:Y:S02]  /*1240*/  LOP3.LUT R5, R13, 0x80000000, R25, 0x48, !PT ;  /* 0x800000000d057812 */ /* 0x000fe400078e4819 */
[----:B------:R-:W-:-:S13]  /*1250*/  ISETP.EQ.OR P0, PT, R27, RZ, !P0 ;  /* 0x000000ff1b00720c */ /* 0x000fda0004702670 */
[----:B------:R-:W-:Y:S01]  /*1260*/  @P0 LOP3.LUT R12, R5, 0x7ff00000, RZ, 0xfc, !PT ;  /* 0x7ff00000050c0812 */ /* 0x000fe200078efcff */
[----:B------:R-:W-:Y:S02]  /*1270*/  @!P0 IMAD.MOV.U32 R4, RZ, RZ, RZ ;  /* 0x000000ffff048224 */ /* 0x000fe400078e00ff */
[----:B------:R-:W-:Y:S02]  /*1280*/  @P0 IMAD.MOV.U32 R4, RZ, RZ, RZ ;  /* 0x000000ffff040224 */ /* 0x000fe400078e00ff */
[----:B------:R-:W-:Y:S01]  /*1290*/  @P0 IMAD.MOV.U32 R5, RZ, RZ, R12 ;  /* 0x000000ffff050224 */ /* 0x000fe200078e000c */
[----:B------:R-:W-:Y:S06]  /*12a0*/  BRA `(.L_x_6) ;  /* 0x0000000000147947 */ /* 0x000fec0003800000 */
.L_x_8:
[----:B------:R-:W-:Y:S01]  /*12b0*/  LOP3.LUT R5, R25, 0x80000, RZ, 0xfc, !PT ;  /* 0x0008000019057812 */ /* 0x000fe200078efcff */
[----:B------:R-:W-:Y:S01]  /*12c0*/  IMAD.MOV.U32 R4, RZ, RZ, R24 ;  /* 0x000000ffff047224 */ /* 0x000fe200078e0018 */
[----:B------:R-:W-:Y:S06]  /*12d0*/  BRA `(.L_x_6) ;  /* 0x0000000000087947 */ /* 0x000fec0003800000 */
.L_x_7:
[----:B------:R-:W-:Y:S01]  /*12e0*/  LOP3.LUT R5, R13, 0x80000, RZ, 0xfc, !PT ;  /* 0x000800000d057812 */ /* 0x000fe200078efcff */
[----:B------:R-:W-:-:S07]  /*12f0*/  IMAD.MOV.U32 R4, RZ, RZ, R12 ;  /* 0x000000ffff047224 */ /* 0x000fce00078e000c */
.L_x_6:
[----:B------:R-:W-:Y:S05]  /*1300*/  BSYNC.RECONVERGENT B1 ;  /* 0x0000000000017941 */ /* 0x000fea0003800200 */
.L_x_4:
[----:B------:R-:W-:Y:S02]  /*1310*/  IMAD.MOV.U32 R12, RZ, RZ, R4 ;  /* 0x000000ffff0c7224 */ /* 0x000fe400078e0004 */
[----:B------:R-:W-:Y:S02]  /*1320*/  IMAD.MOV.U32 R13, RZ, RZ, R5 ;  /* 0x000000ffff0d7224 */ /* 0x000fe400078e0005 */
[----:B------:R-:W-:Y:S02]  /*1330*/  IMAD.MOV.U32 R4, RZ, RZ, R0 ;  /* 0x000000ffff047224 */ /* 0x000fe400078e0000 */
[----:B------:R-:W-:-:S04]  /*1340*/  IMAD.MOV.U32 R5, RZ, RZ, 0x0 ;  /* 0x00000000ff057424 */ /* 0x000fc800078e00ff */
[----:B------:R-:W-:Y:S05]  /*1350*/  RET.REL.NODEC R4 `(_Z13imageGradientPKhPdS1_ii) ;  /* 0xffffffec04287950 */ /* 0x000fea0003c3ffff */
        .weak           $__internal_1_$__cuda_sm20_dsqrt_rn_f64_mediumpath_v1
        .type           $__internal_1_$__cuda_sm20_dsqrt_rn_f64_mediumpath_v1,@function
        .size           $__internal_1_$__cuda_sm20_dsqrt_rn_f64_mediumpath_v1,(.L_x_15 - $__internal_1_$__cuda_sm20_dsqrt_rn_f64_mediumpath_v1)
$__internal_1_$__cuda_sm20_dsqrt_rn_f64_mediumpath_v1:
[----:B------:R-:W-:Y:S01]  /*1360*/  ISETP.GE.U32.AND P0, PT, R12, -0x3400000, PT ;  /* 0xfcc000000c00780c */ /* 0x000fe20003f06070 */
[----:B------:R-:W-:Y:S01]  /*1370*/  BSSY.RECONVERGENT B1, `(.L_x_9) ;  /* 0x0000028000017945 */ /* 0x000fe20003800200 */
[----:B------:R-:W-:Y:S02]  /*1380*/  IMAD.MOV.U32 R18, RZ, RZ, R4 ;  /* 0x000000ffff127224 */ /* 0x000fe400078e0004 */
[----:B------:R-:W-:Y:S02]  /*1390*/  IMAD.MOV.U32 R12, RZ, RZ, R10 ;  /* 0x000000ffff0c7224 */ /* 0x000fe400078e000a */
[----:B------:R-:W-:Y:S02]  /*13a0*/  IMAD.MOV.U32 R13, RZ, RZ, R11 ;  /* 0x000000ffff0d7224 */ /* 0x000fe400078e000b */
[----:B------:R-:W-:Y:S02]  /*13b0*/  IMAD.MOV.U32 R4, RZ, RZ, R14 ;  /* 0x000000ffff047224 */ /* 0x000fe400078e000e */
[----:B------:R-:W-:-:S03]  /*13c0*/  IMAD.MOV.U32 R5, RZ, RZ, R15 ;  /* 0x000000ffff057224 */ /* 0x000fc600078e000f */
[----:B------:R-:W-:Y:S05]  /*13d0*/  @!P0 BRA `(.L_x_10) ;  /* 0x0000000000208947 */ /* 0x000fea0003800000 */
[----:B------:R-:W-:-:S10]  /*13e0*/  DFMA.RM R4, R4, R18, R8 ;  /* 0x000000120404722b */ /* 0x000fd40000004008 */
[----:B------:R-:W-:-:S05]  /*13f0*/  IADD3 R10, P0, PT, R4, 0x1, RZ ;  /* 0x00000001040a7810 */ /* 0x000fca0007f1e0ff */
[----:B------:R-:W-:-:S06]  /*1400*/  IMAD.X R11, RZ, RZ, R5, P0 ;  /* 0x000000ffff0b7224 */ /* 0x000fcc00000e0605 */
[----:B------:R-:W-:-:S08]  /*1410*/  DFMA.RP R8, -R4, R10, R12 ;  /* 0x0000000a0408722b */ /* 0x000fd0000000810c */
[----:B------:R-:W-:-:S06]  /*1420*/  DSETP.GT.AND P0, PT, R8, RZ, PT ;  /* 0x000000ff0800722a */ /* 0x000fcc0003f04000 */
[----:B------:R-:W-:Y:S02]  /*1430*/  FSEL R4, R10, R4, P0 ;  /* 0x000000040a047208 */ /* 0x000fe40000000000 */
[----:B------:R-:W-:Y:S01]  /*1440*/  FSEL R5, R11, R5, P0 ;  /* 0x000000050b057208 */ /* 0x000fe20000000000 */
[----:B------:R-:W-:Y:S06]  /*1450*/  BRA `(.L_x_11) ;  /* 0x0000000000647947 */ /* 0x000fec0003800000 */
.L_x_10:
[----:B------:R-:W-:-:S14]  /*1460*/  DSETP.NE.AND P0, PT, R12, RZ, PT ;  /* 0x000000ff0c00722a */ /* 0x000fdc0003f05000 */
[----:B------:R-:W-:Y:S05]  /*1470*/  @!P0 BRA `(.L_x_12) ;  /* 0x0000000000588947 */ /* 0x000fea0003800000 */
[----:B------:R-:W-:-:S13]  /*1480*/  ISETP.GE.AND P0, PT, R13, RZ, PT ;  /* 0x000000ff0d00720c */ /* 0x000fda0003f06270 */
[----:B------:R-:W-:Y:S02]  /*1490*/  @!P0 IMAD.MOV.U32 R4, RZ, RZ, 0x0 ;  /* 0x00000000ff048424 */ /* 0x000fe400078e00ff */
[----:B------:R-:W-:Y:S01]  /*14a0*/  @!P0 IMAD.MOV.U32 R5, RZ, RZ, -0x80000 ;  /* 0xfff80000ff058424 */ /* 0x000fe200078e00ff */
[----:B------:R-:W-:Y:S06]  /*14b0*/  @!P0 BRA `(.L_x_11) ;  /* 0x00000000004c8947 */ /* 0x000fec0003800000 */
[----:B------:R-:W-:-:S13]  /*14c0*/  ISETP.GT.AND P0, PT, R13, 0x7fefffff, PT ;  /* 0x7fefffff0d00780c */ /* 0x000fda0003f04270 */
[----:B------:R-:W-:Y:S05]  /*14d0*/  @P0 BRA `(.L_x_12) ;  /* 0x0000000000400947 */ /* 0x000fea0003800000 */
[----:B------:R-:W-:Y:S01]  /*14e0*/  DMUL R4, R12, 8.11296384146066816958e+31 ;  /* 0x469000000c047828 */ /* 0x000fe20000000000 */
[----:B------:R-:W-:Y:S02]  /*14f0*/  IMAD.MOV.U32 R8, RZ, RZ, RZ ;  /* 0x000000ffff087224 */ /* 0x000fe400078e00ff */
[----:B------:R-:W-:Y:S02]  /*1500*/  IMAD.MOV.U32 R12, RZ, RZ, 0x0 ;  /* 0x00000000ff0c7424 */ /* 0x000fe400078e00ff */
[----:B------:R-:W-:Y:S01]  /*1510*/  IMAD.MOV.U32 R13, RZ, RZ, 0x3fd80000 ;  /* 0x3fd80000ff0d7424 */ /* 0x000fe200078e00ff */
[----:B------:R-:W0:Y:S02]  /*1520*/  MUFU.RSQ64H R9, R5 ;  /* 0x0000000500097308 */ /* 0x000e240000001c00 */
[----:B0-----:R-:W-:-:S08]  /*1530*/  DMUL R10, R8, R8 ;  /* 0x00000008080a7228 */ /* 0x001fd00000000000 */
[----:B------:R-:W-:-:S08]  /*1540*/  DFMA R10, R4, -R10, 1 ;  /* 0x3ff00000040a742b */ /* 0x000fd0000000080a */
[----:B------:R-:W-:Y:S02]  /*1550*/  DFMA R12, R10, R12, 0.5 ;  /* 0x3fe000000a0c742b */ /* 0x000fe4000000000c */
[----:B------:R-:W-:-:S08]  /*1560*/  DMUL R10, R8, R10 ;  /* 0x0000000a080a7228 */ /* 0x000fd00000000000 */
[----:B------:R-:W-:-:S08]  /*1570*/  DFMA R10, R12, R10, R8 ;  /* 0x0000000a0c0a722b */ /* 0x000fd00000000008 */
[----:B------:R-:W-:Y:S02]  /*1580*/  DMUL R8, R4, R10 ;  /* 0x0000000a04087228 */ /* 0x000fe40000000000 */
[----:B------:R-:W-:-:S06]  /*1590*/  VIADD R11, R11, 0xfff00000 ;  /* 0xfff000000b0b7836 */ /* 0x000fcc0000000000 */
[----:B------:R-:W-:-:S08]  /*15a0*/  DFMA R12, R8, -R8, R4 ;  /* 0x80000008080c722b */ /* 0x000fd00000000004 */
[----:B------:R-:W-:-:S10]  /*15b0*/  DFMA R4, R10, R12, R8 ;  /* 0x0000000c0a04722b */ /* 0x000fd40000000008 */
[----:B------:R-:W-:Y:S01]  /*15c0*/  VIADD R5, R5, 0xfcb00000 ;  /* 0xfcb0000005057836 */ /* 0x000fe20000000000 */
[----:B------:R-:W-:Y:S06]  /*15d0*/  BRA `(.L_x_11) ;  /* 0x0000000000047947 */ /* 0x000fec0003800000 */
.L_x_12:
[----:B------:R-:W-:-:S11]  /*15e0*/  DADD R4, R12, R12 ;  /* 0x000000000c047229 */ /* 0x000fd6000000000c */
.L_x_11:
[----:B------:R-:W-:Y:S05]  /*15f0*/  BSYNC.RECONVERGENT B1 ;  /* 0x0000000000017941 */ /* 0x000fea0003800200 */
.L_x_9:
[----:B------:R-:W-:Y:S02]  /*1600*/  IMAD.MOV.U32 R16, RZ, RZ, R4 ;  /* 0x000000ffff107224 */ /* 0x000fe400078e0004 */
[----:B------:R-:W-:Y:S02]  /*1610*/  IMAD.MOV.U32 R17, RZ, RZ, R5 ;  /* 0x000000ffff117224 */ /* 0x000fe400078e0005 */
[----:B------:R-:W-:Y:S02]  /*1620*/  IMAD.MOV.U32 R4, RZ, RZ, R0 ;  /* 0x000000ffff047224 */ /* 0x000fe400078e0000 */
[----:B------:R-:W-:-:S04]  /*1630*/  IMAD.MOV.U32 R5, RZ, RZ, 0x0 ;  /* 0x00000000ff057424 */ /* 0x000fc800078e00ff */
[----:B------:R-:W-:Y:S05]  /*1640*/  RET.REL.NODEC R4 `(_Z13imageGradientPKhPdS1_ii) ;  /* 0xffffffe8046c7950 */ /* 0x000fea0003c3ffff */
.L_x_13:
[----:B------:R-:W-:-:S00]  /*1650*/  BRA `(.L_x_13) ;  /* 0xfffffffc00fc7947 */ /* 0x000fc0000383ffff */
[----:B------:R-:W-:-:S00]  /*1660*/  NOP ;  /* 0x0000000000007918 */ /* 0x000fc00000000000 */
        /* <DEDUP_REMOVED lines=9> */
.L_x_15:


//--------------------- .nv.shared.reserved.0     --------------------------
	.section	.nv.shared.reserved.0,"aw",@nobits
	.weak		__nv_reservedSMEM_offset_0_alias
	.size		__nv_reservedSMEM_offset_0_alias, 0, 64
	.other		__nv_reservedSMEM_offset_0_alias,@"STO_CUDA_RESERVED_SHARED STV_DEFAULT"
__nv_reservedSMEM_offset_0_alias:
	.zero		0
	.zero		64


//--------------------- .nv.constant0._Z13imageGradientPKhPdS1_ii --------------------------
	.section	.nv.constant0._Z13imageGradientPKhPdS1_ii,"a",@progbits
	.sectionflags	@""
	.align	4
.nv.constant0._Z13imageGradientPKhPdS1_ii:
	.zero		928


//--------------------- SYMBOLS --------------------------

	.type		.nv.reservedSmem.offset0,@object
	.size		.nv.reservedSmem.offset0,0x4
